//
// Generated by NVIDIA NVVM Compiler
//
// Compiler Build ID: CL-36424714
// Cuda compilation tools, release 13.0, V13.0.88
// Based on NVVM 20.0.0
//

.version 9.0
.target sm_100
.address_size 64

	// .globl	_Z14block_matchingPhS_Piiiii
.extern .func  (.param .b32 func_retval0) vprintf
(
	.param .b64 vprintf_param_0,
	.param .b64 vprintf_param_1
)
;
.global .align 1 .b8 $str[4] = {37, 100, 32};

.visible .entry _Z14block_matchingPhS_Piiiii(
	.param .u64 .ptr .align 1 _Z14block_matchingPhS_Piiiii_param_0,
	.param .u64 .ptr .align 1 _Z14block_matchingPhS_Piiiii_param_1,
	.param .u64 .ptr .align 1 _Z14block_matchingPhS_Piiiii_param_2,
	.param .u32 _Z14block_matchingPhS_Piiiii_param_3,
	.param .u32 _Z14block_matchingPhS_Piiiii_param_4,
	.param .u32 _Z14block_matchingPhS_Piiiii_param_5,
	.param .u32 _Z14block_matchingPhS_Piiiii_param_6
)
{
	.local .align 8 .b8 	__local_depot0[8];
	.reg .b64 	%SP;
	.reg .b64 	%SPL;
	.reg .pred 	%p<9>;
	.reg .b16 	%rs<2>;
	.reg .b32 	%r<31>;
	.reg .b64 	%rd<17>;

	mov.u64 	%SPL, __local_depot0;
	cvta.local.u64 	%SP, %SPL;
	ld.param.u64 	%rd2, [_Z14block_matchingPhS_Piiiii_param_0];
	ld.param.u64 	%rd4, [_Z14block_matchingPhS_Piiiii_param_1];
	ld.param.u64 	%rd3, [_Z14block_matchingPhS_Piiiii_param_2];
	ld.param.u32 	%r10, [_Z14block_matchingPhS_Piiiii_param_3];
	ld.param.u32 	%r11, [_Z14block_matchingPhS_Piiiii_param_4];
	cvta.to.global.u64 	%rd1, %rd4;
	mov.u32 	%r1, %ctaid.x;
	mov.u32 	%r12, %ntid.x;
	mul.lo.s32 	%r2, %r1, %r12;
	mov.u32 	%r13, %tid.x;
	add.s32 	%r3, %r2, %r13;
	mov.u32 	%r4, %ctaid.y;
	mov.u32 	%r14, %ntid.y;
	mul.lo.s32 	%r5, %r4, %r14;
	mov.u32 	%r15, %tid.y;
	add.s32 	%r6, %r5, %r15;
	mad.lo.s32 	%r7, %r10, %r6, %r3;
	or.b32  	%r16, %r13, %r15;
	setp.ne.s32 	%p1, %r16, 0;
	@%p1 bra 	$L__BB0_4;
	cvt.s64.s32 	%rd5, %r7;
	add.s64 	%rd6, %rd1, %rd5;
	ld.global.u8 	%rs1, [%rd6];
	setp.eq.s32 	%p2, %r6, 0;
	setp.ge.s32 	%p3, %r6, %r11;
	or.pred  	%p4, %p2, %p3;
	setp.lt.s32 	%p5, %r3, 1;
	or.pred  	%p6, %p5, %p4;
	setp.ge.s32 	%p7, %r3, %r10;
	mov.b32 	%r30, 128;
	or.pred  	%p8, %p7, %p6;
	@%p8 bra 	$L__BB0_3;
	cvta.to.global.u64 	%rd8, %rd2;
	add.s64 	%rd9, %rd8, %rd5;
	ld.global.u8 	%r30, [%rd9];
$L__BB0_3:
	cvt.u32.u16 	%r18, %rs1;
	and.b32  	%r19, %r18, 255;
	sub.s32 	%r20, %r30, %r19;
	abs.s32 	%r21, %r20;
	add.u64 	%rd10, %SP, 0;
	add.u64 	%rd11, %SPL, 0;
	st.local.u32 	[%rd11], %r21;
	mov.u64 	%rd12, $str;
	cvta.global.u64 	%rd13, %rd12;
	{ // callseq 0, 0
	.param .b64 param0;
	st.param.b64 	[param0], %rd13;
	.param .b64 param1;
	st.param.b64 	[param1], %rd10;
	.param .b32 retval0;
	call.uni (retval0), 
	vprintf, 
	(
	param0, 
	param1
	);
	ld.param.b32 	%r22, [retval0];
	} // callseq 0
	mov.u32 	%r24, %nctaid.x;
	mul.lo.s32 	%r25, %r24, %r4;
	shl.b32 	%r26, %r25, 2;
	shl.b32 	%r27, %r1, 2;
	add.s32 	%r28, %r26, %r27;
	cvta.to.global.u64 	%rd14, %rd3;
	mul.wide.u32 	%rd15, %r28, 4;
	add.s64 	%rd16, %rd14, %rd15;
	st.global.u32 	[%rd16], %r5;
	st.global.u32 	[%rd16+4], %r2;
	mov.b32 	%r29, 0;
	st.global.u32 	[%rd16+8], %r29;
	st.global.u32 	[%rd16+12], %r29;
$L__BB0_4:
	ret;

}


// ===== COMPILED SASS (sm_100) =====

	.target	sm_100

	.elftype	@"ET_EXEC"


//--------------------- .note.nv.tkinfo           --------------------------
	.section	.note.nv.tkinfo,"",@"SHT_NOTE"
	.sectionflags	@"SHF_NOTE_NV_TKINFO"
	.tkinfo
        /*0018*/ 	.word	0x00000002
        /*0030*/ 	.string	""
        /*0030*/ 	.string	"ptxas"
        /*0030*/ 	.string	"Cuda compilation tools, release 13.0, V13.0.88"
        /*0030*/ 	.string	"Build cuda_13.0.r13.0/compiler.36424714_0"
        /*0030*/ 	.string	"-arch sm_100 -m 64 "



//--------------------- .note.nv.cuinfo           --------------------------
	.section	.note.nv.cuinfo,"",@"SHT_NOTE"
	.sectionflags	@"SHF_NOTE_NV_CUINFO"
        /*0018*/ 	.short	0x0002
        /*001a*/ 	.short	0x0064
        /*001c*/ 	.short	0x0082
	.zero		2


//--------------------- .nv.info                  --------------------------
	.section	.nv.info,"",@"SHT_CUDA_INFO"
	.align	4


	//----- nvinfo : EIATTR_REGCOUNT
	.align		4
        /*0000*/ 	.byte	0x04, 0x2f
        /*0002*/ 	.short	(.L_2 - .L_1)
	.align		4
.L_1:
        /*0004*/ 	.word	index@(_Z14block_matchingPhS_Piiiii)
        /*0008*/ 	.word	0x00000018


	//----- nvinfo : EIATTR_FRAME_SIZE
	.align		4
.L_2:
        /*000c*/ 	.byte	0x04, 0x11
        /*000e*/ 	.short	(.L_4 - .L_3)
	.align		4
.L_3:
        /*0010*/ 	.word	index@(_Z14block_matchingPhS_Piiiii)
        /*0014*/ 	.word	0x00000008


	//----- nvinfo : EIATTR_MIN_STACK_SIZE
	.align		4
.L_4:
        /*0018*/ 	.byte	0x04, 0x12
        /*001a*/ 	.short	(.L_6 - .L_5)
	.align		4
.L_5:
        /*001c*/ 	.word	index@(_Z14block_matchingPhS_Piiiii)
        /*0020*/ 	.word	0x00000008
.L_6:


//--------------------- .nv.compat                --------------------------
	.section	.nv.compat,"",@"SHT_CUDA_COMPAT_INFO"
	.align	4
        /*0000*/ 	.byte	0x02, 0x09, 0x00, 0x00, 0x02, 0x02, 0x01, 0x00, 0x02, 0x05, 0x05, 0x00, 0x03, 0x07, 0x01, 0x01
        /*0010*/ 	.byte	0x02, 0x03, 0x00, 0x00, 0x02, 0x06, 0x01, 0x00, 0x04, 0x0b, 0x08, 0x00, 0x09, 0x00, 0x00, 0x00
        /*0020*/ 	.byte	0x00, 0x00, 0x00, 0x00


//--------------------- .nv.info._Z14block_matchingPhS_Piiiii --------------------------
	.section	.nv.info._Z14block_matchingPhS_Piiiii,"",@"SHT_CUDA_INFO"
	.sectionflags	@""
	.align	4


	//----- nvinfo : EIATTR_CUDA_API_VERSION
	.align		4
        /*0000*/ 	.byte	0x04, 0x37
        /*0002*/ 	.short	(.L_8 - .L_7)
.L_7:
        /*0004*/ 	.word	0x00000082


	//----- nvinfo : EIATTR_KPARAM_INFO
	.align		4
.L_8:
        /*0008*/ 	.byte	0x04, 0x17
        /*000a*/ 	.short	(.L_10 - .L_9)
.L_9:
        /*000c*/ 	.word	0x00000000
        /*0010*/ 	.short	0x0006
        /*0012*/ 	.short	0x0024
        /*0014*/ 	.byte	0x00, 0xf0, 0x11, 0x00


	//----- nvinfo : EIATTR_KPARAM_INFO
	.align		4
.L_10:
        /*0018*/ 	.byte	0x04, 0x17
        /*001a*/ 	.short	(.L_12 - .L_11)
.L_11:
        /*001c*/ 	.word	0x00000000
        /*0020*/ 	.short	0x0005
        /*0022*/ 	.short	0x0020
        /*0024*/ 	.byte	0x00, 0xf0, 0x11, 0x00


	//----- nvinfo : EIATTR_KPARAM_INFO
	.align		4
.L_12:
        /*0028*/ 	.byte	0x04, 0x17
        /*002a*/ 	.short	(.L_14 - .L_13)
.L_13:
        /*002c*/ 	.word	0x00000000
        /*0030*/ 	.short	0x0004
        /*0032*/ 	.short	0x001c
        /*0034*/ 	.byte	0x00, 0xf0, 0x11, 0x00


	//----- nvinfo : EIATTR_KPARAM_INFO
	.align		4
.L_14:
        /*0038*/ 	.byte	0x04, 0x17
        /*003a*/ 	.short	(.L_16 - .L_15)
.L_15:
        /*003c*/ 	.word	0x00000000
        /*0040*/ 	.short	0x0003
        /*0042*/ 	.short	0x0018
        /*0044*/ 	.byte	0x00, 0xf0, 0x11, 0x00


	//----- nvinfo : EIATTR_KPARAM_INFO
	.align		4
.L_16:
        /*0048*/ 	.byte	0x04, 0x17
        /*004a*/ 	.short	(.L_18 - .L_17)
.L_17:
        /*004c*/ 	.word	0x00000000
        /*0050*/ 	.short	0x0002
        /*0052*/ 	.short	0x0010
        /*0054*/ 	.byte	0x00, 0xf5, 0x21, 0x00


	//----- nvinfo : EIATTR_KPARAM_INFO
	.align		4
.L_18:
        /*0058*/ 	.byte	0x04, 0x17
        /*005a*/ 	.short	(.L_20 - .L_19)
.L_19:
        /*005c*/ 	.word	0x00000000
        /*0060*/ 	.short	0x0001
        /*0062*/ 	.short	0x0008
        /*0064*/ 	.byte	0x00, 0xf5, 0x21, 0x00


	//----- nvinfo : EIATTR_KPARAM_INFO
	.align		4
.L_20:
        /*0068*/ 	.byte	0x04, 0x17
        /*006a*/ 	.short	(.L_22 - .L_21)
.L_21:
        /*006c*/ 	.word	0x00000000
        /*0070*/ 	.short	0x0000
        /*0072*/ 	.short	0x0000
        /*0074*/ 	.byte	0x00, 0xf5, 0x21, 0x00


	//----- nvinfo : EIATTR_SPARSE_MMA_MASK
	.align		4
.L_22:
        /*0078*/ 	.byte	0x03, 0x50
        /*007a*/ 	.short	0x0000


	//----- nvinfo : EIATTR_MAXREG_COUNT
	.align		4
        /*007c*/ 	.byte	0x03, 0x1b
        /*007e*/ 	.short	0x00ff


	//----- nvinfo : EIATTR_EXTERNS
	.align		4
        /*0080*/ 	.byte	0x04, 0x0f
        /*0082*/ 	.short	(.L_24 - .L_23)


	//   ....[0]....
	.align		4
.L_23:
        /*0084*/ 	.word	index@(vprintf)


	//----- nvinfo : EIATTR_MERCURY_ISA_VERSION
	.align		4
.L_24:
        /*0088*/ 	.byte	0x03, 0x5f
        /*008a*/ 	.short	0x0101


	//----- nvinfo : EIATTR_VRC_CTA_INIT_COUNT
	.align		4
        /*008c*/ 	.byte	0x02, 0x4a
	.zero		1
	.zero		1


	//----- nvinfo : EIATTR_SYSCALL_OFFSETS
	.align		4
        /*0090*/ 	.byte	0x04, 0x46
        /*0092*/ 	.short	(.L_26 - .L_25)


	//   ....[0]....
.L_25:
        /*0094*/ 	.word	0x000002d0


	//----- nvinfo : EIATTR_EXIT_INSTR_OFFSETS
	.align		4
.L_26:
        /*0098*/ 	.byte	0x04, 0x1c
        /*009a*/ 	.short	(.L_28 - .L_27)


	//   ....[0]....
.L_27:
        /*009c*/ 	.word	0x000000b0


	//   ....[1]....
        /*00a0*/ 	.word	0x00000370


	//----- nvinfo : EIATTR_CRS_STACK_SIZE
	.align		4
.L_28:
        /*00a4*/ 	.byte	0x04, 0x1e
        /*00a6*/ 	.short	(.L_30 - .L_29)
.L_29:
        /*00a8*/ 	.word	0x00000000


	//----- nvinfo : EIATTR_CBANK_PARAM_SIZE
	.align		4
.L_30:
        /*00ac*/ 	.byte	0x03, 0x19
        /*00ae*/ 	.short	0x0028


	//----- nvinfo : EIATTR_PARAM_CBANK
	.align		4
        /*00b0*/ 	.byte	0x04, 0x0a
        /*00b2*/ 	.short	(.L_32 - .L_31)
	.align		4
.L_31:
        /*00b4*/ 	.word	index@(.nv.constant0._Z14block_matchingPhS_Piiiii)
        /*00b8*/ 	.short	0x0380
        /*00ba*/ 	.short	0x0028


	//----- nvinfo : EIATTR_SW_WAR
	.align		4
.L_32:
        /*00bc*/ 	.byte	0x04, 0x36
        /*00be*/ 	.short	(.L_34 - .L_33)
.L_33:
        /*00c0*/ 	.word	0x00000008
.L_34:


//--------------------- .nv.callgraph             --------------------------
	.section	.nv.callgraph,"",@"SHT_CUDA_CALLGRAPH"
	.align	4
	.sectionentsize	8
	.align		4
        /*0000*/ 	.word	0x00000000
	.align		4
        /*0004*/ 	.word	0xffffffff
	.align		4
        /*0008*/ 	.word	index@(_Z14block_matchingPhS_Piiiii)
	.align		4
        /*000c*/ 	.word	index@(vprintf)
	.align		4
        /*0010*/ 	.word	0x00000000
	.align		4
        /*0014*/ 	.word	0xfffffffe
	.align		4
        /*0018*/ 	.word	0x00000000
	.align		4
        /*001c*/ 	.word	0xfffffffd
	.align		4
        /*0020*/ 	.word	0x00000000
	.align		4
        /*0024*/ 	.word	0xfffffffc


//--------------------- .nv.constant4             --------------------------
	.section	.nv.constant4,"a",@progbits
	.align	8
	.align		8
.nv.constant4:
        /*0000*/ 	.dword	vprintf
	.align		8
        /*0008*/ 	.dword	$str


//--------------------- .text._Z14block_matchingPhS_Piiiii --------------------------
	.section	.text._Z14block_matchingPhS_Piiiii,"ax",@progbits
	.align	128
        .global         _Z14block_matchingPhS_Piiiii
        .type           _Z14block_matchingPhS_Piiiii,@function
        .size           _Z14block_matchingPhS_Piiiii,(.L_x_2 - _Z14block_matchingPhS_Piiiii)
        .other          _Z14block_matchingPhS_Piiiii,@"STO_CUDA_ENTRY STV_DEFAULT"
_Z14block_matchingPhS_Piiiii:
.text._Z14block_matchingPhS_Piiiii:
[----:B------:R-:W0:Y:S01]  /*0000*/  LDC R1, c[0x0][0x37c] ;  /* 0x0000df00ff017b82 */ /* 0x000e220000000800 */
[----:B------:R-:W1:Y:S01]  /*0010*/  S2R R0, SR_TID.X ;  /* 0x0000000000007919 */ /* 0x000e620000002100 */
[----:B------:R-:W2:Y:S01]  /*0020*/  LDCU UR4, c[0x0][0x2f8] ;  /* 0x00005f00ff0477ac */ /* 0x000ea20008000800 */
[----:B0-----:R-:W-:Y:S01]  /*0030*/  VIADD R1, R1, 0xfffffff8 ;  /* 0xfffffff801017836 */ /* 0x001fe20000000000 */
[----:B------:R-:W1:Y:S01]  /*0040*/  S2R R3, SR_TID.Y ;  /* 0x0000000000037919 */ /* 0x000e620000002200 */
[----:B------:R-:W0:Y:S01]  /*0050*/  LDCU UR5, c[0x0][0x2fc] ;  /* 0x00005f80ff0577ac */ /* 0x000e220008000800 */
[----:B------:R-:W3:Y:S02]  /*0060*/  LDCU UR6, c[0x0][0x360] ;  /* 0x00006c00ff0677ac */ /* 0x000ee40008000800 */
[----:B--2---:R-:W-:Y:S01]  /*0070*/  IADD3 R6, P1, PT, R1, UR4, RZ ;  /* 0x0000000401067c10 */ /* 0x004fe2000ff3e0ff */
[----:B------:R-:W2:Y:S04]  /*0080*/  LDCU UR4, c[0x0][0x364] ;  /* 0x00006c80ff0477ac */ /* 0x000ea80008000800 */
[----:B0-----:R-:W-:Y:S01]  /*0090*/  IMAD.X R7, RZ, RZ, UR5, P1 ;  /* 0x00000005ff077e24 */ /* 0x001fe200088e06ff */
[----:B-1----:R-:W-:-:S13]  /*00a0*/  LOP3.LUT P0, RZ, R0, R3, RZ, 0xfc, !PT ;  /* 0x0000000300ff7212 */ /* 0x002fda000780fcff */
[----:B--23--:R-:W-:Y:S05]  /*00b0*/  @P0 EXIT ;  /* 0x000000000000094d */ /* 0x00cfea0003800000 */
[----:B------:R-:W0:Y:S01]  /*00c0*/  S2R R16, SR_CTAID.Y ;  /* 0x0000000000107919 */ /* 0x000e220000002600 */
[----:B------:R-:W1:Y:S01]  /*00d0*/  LDCU UR5, c[0x0][0x39c] ;  /* 0x00007380ff0577ac */ /* 0x000e620008000800 */
[----:B------:R-:W2:Y:S01]  /*00e0*/  S2R R17, SR_CTAID.X ;  /* 0x0000000000117919 */ /* 0x000ea20000002500 */
[----:B------:R-:W3:Y:S01]  /*00f0*/  LDCU.64 UR36, c[0x0][0x358] ;  /* 0x00006b00ff2477ac */ /* 0x000ee20008000a00 */
[----:B0-----:R-:W-:Y:S01]  /*0100*/  IMAD R18, R16, UR4, RZ ;  /* 0x0000000410127c24 */ /* 0x001fe2000f8e02ff */
[----:B------:R-:W0:Y:S03]  /*0110*/  LDCU UR4, c[0x0][0x398] ;  /* 0x00007300ff0477ac */ /* 0x000e260008000800 */
[----:B------:R-:W-:Y:S02]  /*0120*/  IMAD.IADD R3, R18, 0x1, R3 ;  /* 0x0000000112037824 */ /* 0x000fe400078e0203 */
[----:B--2---:R-:W-:Y:S01]  /*0130*/  IMAD R19, R17, UR6, RZ ;  /* 0x0000000611137c24 */ /* 0x004fe2000f8e02ff */
[----:B------:R-:W2:Y:S02]  /*0140*/  LDCU.64 UR6, c[0x0][0x388] ;  /* 0x00007100ff0677ac */ /* 0x000ea40008000a00 */
[----:B-1----:R-:W-:Y:S01]  /*0150*/  ISETP.GE.AND P0, PT, R3, UR5, PT ;  /* 0x0000000503007c0c */ /* 0x002fe2000bf06270 */
[----:B------:R-:W-:-:S03]  /*0160*/  IMAD.IADD R0, R19, 0x1, R0 ;  /* 0x0000000113007824 */ /* 0x000fc600078e0200 */
[----:B------:R-:W-:-:S04]  /*0170*/  ISETP.EQ.OR P0, PT, R3, RZ, P0 ;  /* 0x000000ff0300720c */ /* 0x000fc80000702670 */
[----:B------:R-:W-:Y:S01]  /*0180*/  ISETP.LT.OR P0, PT, R0, 0x1, P0 ;  /* 0x000000010000780c */ /* 0x000fe20000701670 */
[----:B0-----:R-:W-:-:S03]  /*0190*/  IMAD R3, R3, UR4, R0 ;  /* 0x0000000403037c24 */ /* 0x001fc6000f8e0200 */
[----:B------:R-:W-:Y:S01]  /*01a0*/  ISETP.GE.OR P0, PT, R0, UR4, P0 ;  /* 0x0000000400007c0c */ /* 0x000fe20008706670 */
[----:B------:R-:W0:Y:S01]  /*01b0*/  LDCU.64 UR4, c[0x4][0x8] ;  /* 0x01000100ff0477ac */ /* 0x000e220008000a00 */
[----:B------:R-:W-:Y:S02]  /*01c0*/  SHF.R.S32.HI R0, RZ, 0x1f, R3 ;  /* 0x0000001fff007819 */ /* 0x000fe40000011403 */
[----:B--2---:R-:W-:-:S04]  /*01d0*/  IADD3 R8, P1, PT, R3, UR6, RZ ;  /* 0x0000000603087c10 */ /* 0x004fc8000ff3e0ff */
[----:B------:R-:W-:-:S05]  /*01e0*/  IADD3.X R9, PT, PT, R0, UR7, RZ, P1, !PT ;  /* 0x0000000700097c10 */ /* 0x000fca0008ffe4ff */
[----:B------:R-:W1:Y:S01]  /*01f0*/  @!P0 LDC.64 R10, c[0x0][0x380] ;  /* 0x0000e000ff0a8b82 */ /* 0x000e620000000a00 */
[----:B---3--:R-:W2:Y:S01]  /*0200*/  LDG.E.U8 R8, desc[UR36][R8.64] ;  /* 0x0000002408087981 */ /* 0x008ea2000c1e1100 */
[----:B-1----:R-:W-:Y:S01]  /*0210*/  @!P0 IADD3 R10, P2, PT, R3, R10, RZ ;  /* 0x0000000a030a8210 */ /* 0x002fe20007f5e0ff */
[----:B------:R-:W-:-:S04]  /*0220*/  HFMA2 R3, -RZ, RZ, 0, 7.62939453125e-06 ;  /* 0x00000080ff037431 */ /* 0x000fc800000001ff */
[----:B------:R-:W-:-:S05]  /*0230*/  @!P0 IMAD.X R11, R0, 0x1, R11, P2 ;  /* 0x00000001000b8824 */ /* 0x000fca00010e060b */
[----:B------:R-:W2:Y:S01]  /*0240*/  @!P0 LDG.E.U8 R3, desc[UR36][R10.64] ;  /* 0x000000240a038981 */ /* 0x000ea2000c1e1100 */
[----:B------:R-:W-:Y:S01]  /*0250*/  MOV R2, 0x0 ;  /* 0x0000000000027802 */ /* 0x000fe20000000f00 */
[----:B0-----:R-:W-:Y:S01]  /*0260*/  IMAD.U32 R4, RZ, RZ, UR4 ;  /* 0x00000004ff047e24 */ /* 0x001fe2000f8e00ff */
[----:B------:R-:W-:Y:S01]  /*0270*/  MOV R5, UR5 ;  /* 0x0000000500057c02 */ /* 0x000fe20008000f00 */
[----:B--2---:R-:W-:-:S05]  /*0280*/  IMAD.IADD R3, R3, 0x1, -R8 ;  /* 0x0000000103037824 */ /* 0x004fca00078e0a08 */
[----:B------:R-:W-:Y:S02]  /*0290*/  IABS R0, R3 ;  /* 0x0000000300007213 */ /* 0x000fe40000000000 */
[----:B------:R-:W0:Y:S03]  /*02a0*/  LDC.64 R2, c[0x4][R2] ;  /* 0x0100000002027b82 */ /* 0x000e260000000a00 */
[----:B------:R1:W-:Y:S02]  /*02b0*/  STL [R1], R0 ;  /* 0x0000000001007387 */ /* 0x0003e40000100800 */
[----:B------:R-:W-:-:S07]  /*02c0*/  LEPC R20, `(.L_x_0) ;  /* 0x000000001014794e */ /* 0x000fce0000000000 */
[----:B01----:R-:W-:Y:S05]  /*02d0*/  CALL.ABS.NOINC R2 ;  /* 0x0000000002007343 */ /* 0x003fea0003c00000 */
.L_x_0:
[----:B------:R-:W0:Y:S01]  /*02e0*/  LDCU UR4, c[0x0][0x370] ;  /* 0x00006e00ff0477ac */ /* 0x000e220008000800 */
[----:B------:R-:W1:Y:S01]  /*02f0*/  LDC.64 R2, c[0x0][0x390] ;  /* 0x0000e400ff027b82 */ /* 0x000e620000000a00 */
[----:B0-----:R-:W-:-:S04]  /*0300*/  IMAD R5, R16, UR4, R17 ;  /* 0x0000000410057c24 */ /* 0x001fc8000f8e0211 */
[----:B------:R-:W-:-:S04]  /*0310*/  IMAD.SHL.U32 R5, R5, 0x4, RZ ;  /* 0x0000000405057824 */ /* 0x000fc800078e00ff */
[----:B-1----:R-:W-:-:S05]  /*0320*/  IMAD.WIDE.U32 R2, R5, 0x4, R2 ;  /* 0x0000000405027825 */ /* 0x002fca00078e0002 */
[----:B------:R-:W-:Y:S04]  /*0330*/  STG.E desc[UR36][R2.64], R18 ;  /* 0x0000001202007986 */ /* 0x000fe8000c101924 */
[----:B------:R-:W-:Y:S04]  /*0340*/  STG.E desc[UR36][R2.64+0x4], R19 ;  /* 0x0000041302007986 */ /* 0x000fe8000c101924 */
[----:B------:R-:W-:Y:S04]  /*0350*/  STG.E desc[UR36][R2.64+0x8], RZ ;  /* 0x000008ff02007986 */ /* 0x000fe8000c101924 */
[----:B------:R-:W-:Y:S01]  /*0360*/  STG.E desc[UR36][R2.64+0xc], RZ ;  /* 0x00000cff02007986 */ /* 0x000fe2000c101924 */
[----:B------:R-:W-:Y:S05]  /*0370*/  EXIT ;  /* 0x000000000000794d */ /* 0x000fea0003800000 */
.L_x_1:
[----:B------:R-:W-:-:S00]  /*0380*/  BRA `(.L_x_1) ;  /* 0xfffffffc00fc7947 */ /* 0x000fc0000383ffff */
[----:B------:R-:W-:-:S00]  /*0390*/  NOP ;  /* 0x0000000000007918 */ /* 0x000fc00000000000 */
        /* <DEDUP_REMOVED lines=14> */
.L_x_2:


//--------------------- .nv.global.init           --------------------------
	.section	.nv.global.init,"aw",@progbits
.nv.global.init:
	.type		$str,@object
	.size		$str,(.L_0 - $str)
$str:
        /*0000*/ 	.byte	0x25, 0x64, 0x20, 0x00
.L_0:


//--------------------- .nv.shared.reserved.0     --------------------------
	.section	.nv.shared.reserved.0,"aw",@nobits
	.weak		__nv_reservedSMEM_offset_0_alias
	.size		__nv_reservedSMEM_offset_0_alias, 0, 64
	.other		__nv_reservedSMEM_offset_0_alias,@"STO_CUDA_RESERVED_SHARED STV_DEFAULT"
__nv_reservedSMEM_offset_0_alias:
	.zero		0
	.zero		64


//--------------------- .nv.constant0._Z14block_matchingPhS_Piiiii --------------------------
	.section	.nv.constant0._Z14block_matchingPhS_Piiiii,"a",@progbits
	.sectionflags	@""
	.align	4
.nv.constant0._Z14block_matchingPhS_Piiiii:
	.zero		936


//--------------------- SYMBOLS --------------------------

	.type		.nv.reservedSmem.offset0,@object
	.size		.nv.reservedSmem.offset0,0x4
	.type		vprintf,@function
